//
// Generated by NVIDIA NVVM Compiler
//
// Compiler Build ID: CL-36424714
// Cuda compilation tools, release 13.0, V13.0.88
// Based on NVVM 20.0.0
//

.version 9.0
.target sm_100
.address_size 64

	// .globl	_Z16printThreadIndexPiii
.extern .func  (.param .b32 func_retval0) vprintf
(
	.param .b64 vprintf_param_0,
	.param .b64 vprintf_param_1
)
;
.global .align 1 .b8 $str[85] = {116, 104, 114, 101, 97, 100, 95, 105, 100, 32, 40, 37, 100, 44, 32, 37, 100, 41, 32, 98, 108, 111, 99, 107, 95, 105, 100, 32, 40, 37, 100, 44, 32, 37, 100, 41, 32, 99, 111, 111, 114, 100, 105, 110, 97, 116, 101, 32, 40, 37, 100, 44, 32, 37, 100, 41, 32, 32, 103, 108, 111, 98, 97, 108, 32, 105, 110, 100, 101, 120, 32, 37, 50, 100, 32, 105, 118, 97, 108, 32, 37, 50, 100, 10};

.visible .entry _Z16printThreadIndexPiii(
	.param .u64 .ptr .align 1 _Z16printThreadIndexPiii_param_0,
	.param .u32 _Z16printThreadIndexPiii_param_1,
	.param .u32 _Z16printThreadIndexPiii_param_2
)
{
	.local .align 16 .b8 	__local_depot0[32];
	.reg .b64 	%SP;
	.reg .b64 	%SPL;
	.reg .b32 	%r<14>;
	.reg .b64 	%rd<9>;

	mov.u64 	%SPL, __local_depot0;
	cvta.local.u64 	%SP, %SPL;
	ld.param.u64 	%rd1, [_Z16printThreadIndexPiii_param_0];
	ld.param.u32 	%r1, [_Z16printThreadIndexPiii_param_1];
	cvta.to.global.u64 	%rd2, %rd1;
	add.u64 	%rd3, %SP, 0;
	add.u64 	%rd4, %SPL, 0;
	mov.u32 	%r2, %ctaid.x;
	mov.u32 	%r3, %ntid.x;
	mov.u32 	%r4, %tid.x;
	mad.lo.s32 	%r5, %r2, %r3, %r4;
	mov.u32 	%r6, %ctaid.y;
	mov.u32 	%r7, %ntid.y;
	mov.u32 	%r8, %tid.y;
	mad.lo.s32 	%r9, %r6, %r7, %r8;
	mad.lo.s32 	%r10, %r1, %r9, %r5;
	mul.wide.u32 	%rd5, %r10, 4;
	add.s64 	%rd6, %rd2, %rd5;
	ld.global.u32 	%r11, [%rd6];
	st.local.v4.u32 	[%rd4], {%r4, %r8, %r2, %r6};
	st.local.v4.u32 	[%rd4+16], {%r5, %r9, %r10, %r11};
	mov.u64 	%rd7, $str;
	cvta.global.u64 	%rd8, %rd7;
	{ // callseq 0, 0
	.param .b64 param0;
	st.param.b64 	[param0], %rd8;
	.param .b64 param1;
	st.param.b64 	[param1], %rd3;
	.param .b32 retval0;
	call.uni (retval0), 
	vprintf, 
	(
	param0, 
	param1
	);
	ld.param.b32 	%r12, [retval0];
	} // callseq 0
	ret;

}


// ===== COMPILED SASS (sm_100) =====

	.target	sm_100

	.elftype	@"ET_EXEC"


//--------------------- .note.nv.tkinfo           --------------------------
	.section	.note.nv.tkinfo,"",@"SHT_NOTE"
	.sectionflags	@"SHF_NOTE_NV_TKINFO"
	.tkinfo
        /*0018*/ 	.word	0x00000002
        /*0030*/ 	.string	""
        /*0030*/ 	.string	"ptxas"
        /*0030*/ 	.string	"Cuda compilation tools, release 13.0, V13.0.88"
        /*0030*/ 	.string	"Build cuda_13.0.r13.0/compiler.36424714_0"
        /*0030*/ 	.string	"-arch sm_100 -m 64 "



//--------------------- .note.nv.cuinfo           --------------------------
	.section	.note.nv.cuinfo,"",@"SHT_NOTE"
	.sectionflags	@"SHF_NOTE_NV_CUINFO"
        /*0018*/ 	.short	0x0002
        /*001a*/ 	.short	0x0064
        /*001c*/ 	.short	0x0082
	.zero		2


//--------------------- .nv.info                  --------------------------
	.section	.nv.info,"",@"SHT_CUDA_INFO"
	.align	4


	//----- nvinfo : EIATTR_REGCOUNT
	.align		4
        /*0000*/ 	.byte	0x04, 0x2f
        /*0002*/ 	.short	(.L_2 - .L_1)
	.align		4
.L_1:
        /*0004*/ 	.word	index@(_Z16printThreadIndexPiii)
        /*0008*/ 	.word	0x00000018


	//----- nvinfo : EIATTR_FRAME_SIZE
	.align		4
.L_2:
        /*000c*/ 	.byte	0x04, 0x11
        /*000e*/ 	.short	(.L_4 - .L_3)
	.align		4
.L_3:
        /*0010*/ 	.word	index@(_Z16printThreadIndexPiii)
        /*0014*/ 	.word	0x00000020


	//----- nvinfo : EIATTR_MIN_STACK_SIZE
	.align		4
.L_4:
        /*0018*/ 	.byte	0x04, 0x12
        /*001a*/ 	.short	(.L_6 - .L_5)
	.align		4
.L_5:
        /*001c*/ 	.word	index@(_Z16printThreadIndexPiii)
        /*0020*/ 	.word	0x00000020
.L_6:


//--------------------- .nv.compat                --------------------------
	.section	.nv.compat,"",@"SHT_CUDA_COMPAT_INFO"
	.align	4
        /*0000*/ 	.byte	0x02, 0x09, 0x00, 0x00, 0x02, 0x02, 0x01, 0x00, 0x02, 0x05, 0x05, 0x00, 0x03, 0x07, 0x01, 0x01
        /*0010*/ 	.byte	0x02, 0x03, 0x00, 0x00, 0x02, 0x06, 0x01, 0x00, 0x04, 0x0b, 0x08, 0x00, 0x09, 0x00, 0x00, 0x00
        /*0020*/ 	.byte	0x00, 0x00, 0x00, 0x00


//--------------------- .nv.info._Z16printThreadIndexPiii --------------------------
	.section	.nv.info._Z16printThreadIndexPiii,"",@"SHT_CUDA_INFO"
	.sectionflags	@""
	.align	4


	//----- nvinfo : EIATTR_CUDA_API_VERSION
	.align		4
        /*0000*/ 	.byte	0x04, 0x37
        /*0002*/ 	.short	(.L_8 - .L_7)
.L_7:
        /*0004*/ 	.word	0x00000082


	//----- nvinfo : EIATTR_KPARAM_INFO
	.align		4
.L_8:
        /*0008*/ 	.byte	0x04, 0x17
        /*000a*/ 	.short	(.L_10 - .L_9)
.L_9:
        /*000c*/ 	.word	0x00000000
        /*0010*/ 	.short	0x0002
        /*0012*/ 	.short	0x000c
        /*0014*/ 	.byte	0x00, 0xf0, 0x11, 0x00


	//----- nvinfo : EIATTR_KPARAM_INFO
	.align		4
.L_10:
        /*0018*/ 	.byte	0x04, 0x17
        /*001a*/ 	.short	(.L_12 - .L_11)
.L_11:
        /*001c*/ 	.word	0x00000000
        /*0020*/ 	.short	0x0001
        /*0022*/ 	.short	0x0008
        /*0024*/ 	.byte	0x00, 0xf0, 0x11, 0x00


	//----- nvinfo : EIATTR_KPARAM_INFO
	.align		4
.L_12:
        /*0028*/ 	.byte	0x04, 0x17
        /*002a*/ 	.short	(.L_14 - .L_13)
.L_13:
        /*002c*/ 	.word	0x00000000
        /*0030*/ 	.short	0x0000
        /*0032*/ 	.short	0x0000
        /*0034*/ 	.byte	0x00, 0xf5, 0x21, 0x00


	//----- nvinfo : EIATTR_SPARSE_MMA_MASK
	.align		4
.L_14:
        /*0038*/ 	.byte	0x03, 0x50
        /*003a*/ 	.short	0x0000


	//----- nvinfo : EIATTR_MAXREG_COUNT
	.align		4
        /*003c*/ 	.byte	0x03, 0x1b
        /*003e*/ 	.short	0x00ff


	//----- nvinfo : EIATTR_EXTERNS
	.align		4
        /*0040*/ 	.byte	0x04, 0x0f
        /*0042*/ 	.short	(.L_16 - .L_15)


	//   ....[0]....
	.align		4
.L_15:
        /*0044*/ 	.word	index@(vprintf)


	//----- nvinfo : EIATTR_MERCURY_ISA_VERSION
	.align		4
.L_16:
        /*0048*/ 	.byte	0x03, 0x5f
        /*004a*/ 	.short	0x0101


	//----- nvinfo : EIATTR_VRC_CTA_INIT_COUNT
	.align		4
        /*004c*/ 	.byte	0x02, 0x4a
	.zero		1
	.zero		1


	//----- nvinfo : EIATTR_SYSCALL_OFFSETS
	.align		4
        /*0050*/ 	.byte	0x04, 0x46
        /*0052*/ 	.short	(.L_18 - .L_17)


	//   ....[0]....
.L_17:
        /*0054*/ 	.word	0x000001c0


	//----- nvinfo : EIATTR_EXIT_INSTR_OFFSETS
	.align		4
.L_18:
        /*0058*/ 	.byte	0x04, 0x1c
        /*005a*/ 	.short	(.L_20 - .L_19)


	//   ....[0]....
.L_19:
        /*005c*/ 	.word	0x000001d0


	//----- nvinfo : EIATTR_CBANK_PARAM_SIZE
	.align		4
.L_20:
        /*0060*/ 	.byte	0x03, 0x19
        /*0062*/ 	.short	0x0010


	//----- nvinfo : EIATTR_PARAM_CBANK
	.align		4
        /*0064*/ 	.byte	0x04, 0x0a
        /*0066*/ 	.short	(.L_22 - .L_21)
	.align		4
.L_21:
        /*0068*/ 	.word	index@(.nv.constant0._Z16printThreadIndexPiii)
        /*006c*/ 	.short	0x0380
        /*006e*/ 	.short	0x0010


	//----- nvinfo : EIATTR_SW_WAR
	.align		4
.L_22:
        /*0070*/ 	.byte	0x04, 0x36
        /*0072*/ 	.short	(.L_24 - .L_23)
.L_23:
        /*0074*/ 	.word	0x00000008
.L_24:


//--------------------- .nv.callgraph             --------------------------
	.section	.nv.callgraph,"",@"SHT_CUDA_CALLGRAPH"
	.align	4
	.sectionentsize	8
	.align		4
        /*0000*/ 	.word	0x00000000
	.align		4
        /*0004*/ 	.word	0xffffffff
	.align		4
        /*0008*/ 	.word	index@(_Z16printThreadIndexPiii)
	.align		4
        /*000c*/ 	.word	index@(vprintf)
	.align		4
        /*0010*/ 	.word	0x00000000
	.align		4
        /*0014*/ 	.word	0xfffffffe
	.align		4
        /*0018*/ 	.word	0x00000000
	.align		4
        /*001c*/ 	.word	0xfffffffd
	.align		4
        /*0020*/ 	.word	0x00000000
	.align		4
        /*0024*/ 	.word	0xfffffffc


//--------------------- .nv.constant4             --------------------------
	.section	.nv.constant4,"a",@progbits
	.align	8
	.align		8
.nv.constant4:
        /*0000*/ 	.dword	vprintf
	.align		8
        /*0008*/ 	.dword	$str


//--------------------- .text._Z16printThreadIndexPiii --------------------------
	.section	.text._Z16printThreadIndexPiii,"ax",@progbits
	.align	128
        .global         _Z16printThreadIndexPiii
        .type           _Z16printThreadIndexPiii,@function
        .size           _Z16printThreadIndexPiii,(.L_x_2 - _Z16printThreadIndexPiii)
        .other          _Z16printThreadIndexPiii,@"STO_CUDA_ENTRY STV_DEFAULT"
_Z16printThreadIndexPiii:
.text._Z16printThreadIndexPiii:
[----:B------:R-:W0:Y:S01]  /*0000*/  LDC R1, c[0x0][0x37c] ;  /* 0x0000df00ff017b82 */ /* 0x000e220000000800 */
[----:B------:R-:W1:Y:S01]  /*0010*/  S2R R18, SR_CTAID.X ;  /* 0x0000000000127919 */ /* 0x000e620000002500 */
[----:B------:R-:W2:Y:S06]  /*0020*/  LDCU UR6, c[0x0][0x2fc] ;  /* 0x00005f80ff0677ac */ /* 0x000eac0008000800 */
[----:B------:R-:W3:Y:S01]  /*0030*/  LDC.64 R2, c[0x0][0x380] ;  /* 0x0000e000ff027b82 */ /* 0x000ee20000000a00 */
[----:B0-----:R-:W-:Y:S01]  /*0040*/  IADD3 R1, PT, PT, R1, -0x20, RZ ;  /* 0xffffffe001017810 */ /* 0x001fe20007ffe0ff */
[----:B------:R-:W1:Y:S01]  /*0050*/  S2R R16, SR_TID.X ;  /* 0x0000000000107919 */ /* 0x000e620000002100 */
[----:B------:R-:W1:Y:S01]  /*0060*/  LDCU UR7, c[0x0][0x360] ;  /* 0x00006c00ff0777ac */ /* 0x000e620008000800 */
[----:B------:R-:W0:Y:S01]  /*0070*/  S2R R19, SR_CTAID.Y ;  /* 0x0000000000137919 */ /* 0x000e220000002600 */
[----:B------:R-:W0:Y:S01]  /*0080*/  LDCU UR8, c[0x0][0x364] ;  /* 0x00006c80ff0877ac */ /* 0x000e220008000800 */
[----:B------:R-:W0:Y:S01]  /*0090*/  S2R R17, SR_TID.Y ;  /* 0x0000000000117919 */ /* 0x000e220000002200 */
[----:B------:R-:W4:Y:S01]  /*00a0*/  LDCU UR9, c[0x0][0x388] ;  /* 0x00007100ff0977ac */ /* 0x000f220008000800 */
[----:B------:R-:W5:Y:S01]  /*00b0*/  LDCU.64 UR4, c[0x0][0x358] ;  /* 0x00006b00ff0477ac */ /* 0x000f620008000a00 */
[----:B-1----:R-:W-:-:S02]  /*00c0*/  IMAD R8, R18, UR7, R16 ;  /* 0x0000000712087c24 */ /* 0x002fc4000f8e0210 */
[----:B0-----:R-:W-:-:S04]  /*00d0*/  IMAD R9, R19, UR8, R17 ;  /* 0x0000000813097c24 */ /* 0x001fc8000f8e0211 */
[----:B----4-:R-:W-:Y:S01]  /*00e0*/  IMAD R10, R9, UR9, R8 ;  /* 0x00000009090a7c24 */ /* 0x010fe2000f8e0208 */
[----:B------:R-:W-:Y:S01]  /*00f0*/  MOV R0, 0x0 ;  /* 0x0000000000007802 */ /* 0x000fe20000000f00 */
[----:B------:R0:W-:Y:S01]  /*0100*/  STL.128 [R1], R16 ;  /* 0x0000001001007387 */ /* 0x0001e20000100c00 */
[----:B------:R-:W1:Y:S01]  /*0110*/  LDCU.64 UR8, c[0x4][0x8] ;  /* 0x01000100ff0877ac */ /* 0x000e620008000a00 */
[----:B---3--:R-:W-:-:S05]  /*0120*/  IMAD.WIDE.U32 R2, R10, 0x4, R2 ;  /* 0x000000040a027825 */ /* 0x008fca00078e0002 */
[----:B-----5:R-:W3:Y:S01]  /*0130*/  LDG.E R11, desc[UR4][R2.64] ;  /* 0x00000004020b7981 */ /* 0x020ee2000c1e1900 */
[----:B------:R-:W4:Y:S01]  /*0140*/  LDCU UR4, c[0x0][0x2f8] ;  /* 0x00005f00ff0477ac */ /* 0x000f220008000800 */
[----:B------:R0:W0:Y:S01]  /*0150*/  LDC.64 R12, c[0x4][R0] ;  /* 0x01000000000c7b82 */ /* 0x0000220000000a00 */
[----:B-1----:R-:W-:Y:S02]  /*0160*/  MOV R4, UR8 ;  /* 0x0000000800047c02 */ /* 0x002fe40008000f00 */
[----:B------:R-:W-:Y:S02]  /*0170*/  MOV R5, UR9 ;  /* 0x0000000900057c02 */ /* 0x000fe40008000f00 */
[----:B----4-:R-:W-:-:S04]  /*0180*/  IADD3 R6, P0, PT, R1, UR4, RZ ;  /* 0x0000000401067c10 */ /* 0x010fc8000ff1e0ff */
[----:B--2---:R-:W-:Y:S01]  /*0190*/  IADD3.X R7, PT, PT, RZ, UR6, RZ, P0, !PT ;  /* 0x00000006ff077c10 */ /* 0x004fe200087fe4ff */
[----:B0--3--:R1:W-:Y:S08]  /*01a0*/  STL.128 [R1+0x10], R8 ;  /* 0x0000100801007387 */ /* 0x0093f00000100c00 */
[----:B------:R-:W-:-:S07]  /*01b0*/  LEPC R20, `(.L_x_0) ;  /* 0x000000001014794e */ /* 0x000fce0000000000 */
[----:B-1----:R-:W-:Y:S05]  /*01c0*/  CALL.ABS.NOINC R12 ;  /* 0x000000000c007343 */ /* 0x002fea0003c00000 */
.L_x_0:
[----:B------:R-:W-:Y:S05]  /*01d0*/  EXIT ;  /* 0x000000000000794d */ /* 0x000fea0003800000 */
.L_x_1:
[----:B------:R-:W-:-:S00]  /*01e0*/  BRA `(.L_x_1) ;  /* 0xfffffffc00fc7947 */ /* 0x000fc0000383ffff */
[----:B------:R-:W-:-:S00]  /*01f0*/  NOP ;  /* 0x0000000000007918 */ /* 0x000fc00000000000 */
        /* <DEDUP_REMOVED lines=8> */
.L_x_2:


//--------------------- .nv.global.init           --------------------------
	.section	.nv.global.init,"aw",@progbits
.nv.global.init:
	.type		$str,@object
	.size		$str,(.L_0 - $str)
$str:
        /*0000*/ 	.byte	0x74, 0x68, 0x72, 0x65, 0x61, 0x64, 0x5f, 0x69, 0x64, 0x20, 0x28, 0x25, 0x64, 0x2c, 0x20, 0x25
        /*0010*/ 	.byte	0x64, 0x29, 0x20, 0x62, 0x6c, 0x6f, 0x63, 0x6b, 0x5f, 0x69, 0x64, 0x20, 0x28, 0x25, 0x64, 0x2c
        /*0020*/ 	.byte	0x20, 0x25, 0x64, 0x29, 0x20, 0x63, 0x6f, 0x6f, 0x72, 0x64, 0x69, 0x6e, 0x61, 0x74, 0x65, 0x20
        /*0030*/ 	.byte	0x28, 0x25, 0x64, 0x2c, 0x20, 0x25, 0x64, 0x29, 0x20, 0x20, 0x67, 0x6c, 0x6f, 0x62, 0x61, 0x6c
        /*0040*/ 	.byte	0x20, 0x69, 0x6e, 0x64, 0x65, 0x78, 0x20, 0x25, 0x32, 0x64, 0x20, 0x69, 0x76, 0x61, 0x6c, 0x20
        /*0050*/ 	.byte	0x25, 0x32, 0x64, 0x0a, 0x00
.L_0:


//--------------------- .nv.shared.reserved.0     --------------------------
	.section	.nv.shared.reserved.0,"aw",@nobits
	.weak		__nv_reservedSMEM_offset_0_alias
	.size		__nv_reservedSMEM_offset_0_alias, 0, 64
	.other		__nv_reservedSMEM_offset_0_alias,@"STO_CUDA_RESERVED_SHARED STV_DEFAULT"
__nv_reservedSMEM_offset_0_alias:
	.zero		0
	.zero		64


//--------------------- .nv.constant0._Z16printThreadIndexPiii --------------------------
	.section	.nv.constant0._Z16printThreadIndexPiii,"a",@progbits
	.sectionflags	@""
	.align	4
.nv.constant0._Z16printThreadIndexPiii:
	.zero		912


//--------------------- SYMBOLS --------------------------

	.type		.nv.reservedSmem.offset0,@object
	.size		.nv.reservedSmem.offset0,0x4
	.type		vprintf,@function
